	.headerflags	@"EF_CUDA_TEXMODE_UNIFIED EF_CUDA_64BIT_ADDRESS EF_CUDA_ACCELERATORS EF_CUDA_SM90 EF_CUDA_VIRTUAL_SM(EF_CUDA_SM90)"
	.elftype	@"ET_EXEC"


//--------------------- .nv.info                  --------------------------
	.section	.nv.info,"",@"SHT_CUDA_INFO"
	.align	4


	//----- nvinfo : EIATTR_REGCOUNT
	.align		4
        /*0000*/ 	.byte	0x04, 0x2f
        /*0002*/ 	.short	(.L_2 - .L_1)
	.align		4
.L_1:
        /*0004*/ 	.word	index@(triton_poi_fused_add_native_layer_norm_4)
        /*0008*/ 	.word	0x0000001c


	//----- nvinfo : EIATTR_MIN_STACK_SIZE
	.align		4
.L_2:
        /*000c*/ 	.byte	0x04, 0x12
        /*000e*/ 	.short	(.L_4 - .L_3)
	.align		4
.L_3:
        /*0010*/ 	.word	index@(triton_poi_fused_add_native_layer_norm_4)
        /*0014*/ 	.word	0x00000000


	//----- nvinfo : EIATTR_FRAME_SIZE
	.align		4
.L_4:
        /*0018*/ 	.byte	0x04, 0x11
        /*001a*/ 	.short	(.L_6 - .L_5)
	.align		4
.L_5:
        /*001c*/ 	.word	index@(triton_poi_fused_add_native_layer_norm_4)
        /*0020*/ 	.word	0x00000000


	//----- nvinfo : EIATTR_MIN_STACK_SIZE
	.align		4
.L_6:
        /*0024*/ 	.byte	0x04, 0x12
        /*0026*/ 	.short	(.L_8 - .L_7)
	.align		4
.L_7:
        /*0028*/ 	.word	index@(triton_poi_fused_add_native_layer_norm_4)
        /*002c*/ 	.word	0x00000000
.L_8:


//--------------------- .nv.info.triton_poi_fused_add_native_layer_norm_4 --------------------------
	.section	.nv.info.triton_poi_fused_add_native_layer_norm_4,"",@"SHT_CUDA_INFO"
	.sectionflags	@""
	.align	4


	//----- nvinfo : EIATTR_CUDA_API_VERSION
	.align		4
        /*0000*/ 	.byte	0x04, 0x37
        /*0002*/ 	.short	(.L_10 - .L_9)
.L_9:
        /*0004*/ 	.word	0x0000007c


	//----- nvinfo : EIATTR_KPARAM_INFO
	.align		4
.L_10:
        /*0008*/ 	.byte	0x04, 0x17
        /*000a*/ 	.short	(.L_12 - .L_11)
.L_11:
        /*000c*/ 	.word	0x00000000
        /*0010*/ 	.short	0x0008
        /*0012*/ 	.short	0x003c
        /*0014*/ 	.byte	0x00, 0xf0, 0x11, 0x00


	//----- nvinfo : EIATTR_KPARAM_INFO
	.align		4
.L_12:
        /*0018*/ 	.byte	0x04, 0x17
        /*001a*/ 	.short	(.L_14 - .L_13)
.L_13:
        /*001c*/ 	.word	0x00000000
        /*0020*/ 	.short	0x0007
        /*0022*/ 	.short	0x0038
        /*0024*/ 	.byte	0x00, 0xf0, 0x11, 0x00


	//----- nvinfo : EIATTR_KPARAM_INFO
	.align		4
.L_14:
        /*0028*/ 	.byte	0x04, 0x17
        /*002a*/ 	.short	(.L_16 - .L_15)
.L_15:
        /*002c*/ 	.word	0x00000000
        /*0030*/ 	.short	0x0006
        /*0032*/ 	.short	0x0030
        /*0034*/ 	.byte	0x00, 0xf4, 0x21, 0x00


	//----- nvinfo : EIATTR_KPARAM_INFO
	.align		4
.L_16:
        /*0038*/ 	.byte	0x04, 0x17
        /*003a*/ 	.short	(.L_18 - .L_17)
.L_17:
        /*003c*/ 	.word	0x00000000
        /*0040*/ 	.short	0x0005
        /*0042*/ 	.short	0x0028
        /*0044*/ 	.byte	0x00, 0xf4, 0x21, 0x00


	//----- nvinfo : EIATTR_KPARAM_INFO
	.align		4
.L_18:
        /*0048*/ 	.byte	0x04, 0x17
        /*004a*/ 	.short	(.L_20 - .L_19)
.L_19:
        /*004c*/ 	.word	0x00000000
        /*0050*/ 	.short	0x0004
        /*0052*/ 	.short	0x0020
        /*0054*/ 	.byte	0x00, 0xf4, 0x21, 0x00


	//----- nvinfo : EIATTR_KPARAM_INFO
	.align		4
.L_20:
        /*0058*/ 	.byte	0x04, 0x17
        /*005a*/ 	.short	(.L_22 - .L_21)
.L_21:
        /*005c*/ 	.word	0x00000000
        /*0060*/ 	.short	0x0003
        /*0062*/ 	.short	0x0018
        /*0064*/ 	.byte	0x00, 0xf4, 0x21, 0x00


	//----- nvinfo : EIATTR_KPARAM_INFO
	.align		4
.L_22:
        /*0068*/ 	.byte	0x04, 0x17
        /*006a*/ 	.short	(.L_24 - .L_23)
.L_23:
        /*006c*/ 	.word	0x00000000
        /*0070*/ 	.short	0x0002
        /*0072*/ 	.short	0x0010
        /*0074*/ 	.byte	0x00, 0xf4, 0x21, 0x00


	//----- nvinfo : EIATTR_KPARAM_INFO
	.align		4
.L_24:
        /*0078*/ 	.byte	0x04, 0x17
        /*007a*/ 	.short	(.L_26 - .L_25)
.L_25:
        /*007c*/ 	.word	0x00000000
        /*0080*/ 	.short	0x0001
        /*0082*/ 	.short	0x0008
        /*0084*/ 	.byte	0x00, 0xf4, 0x21, 0x00


	//----- nvinfo : EIATTR_KPARAM_INFO
	.align		4
.L_26:
        /*0088*/ 	.byte	0x04, 0x17
        /*008a*/ 	.short	(.L_28 - .L_27)
.L_27:
        /*008c*/ 	.word	0x00000000
        /*0090*/ 	.short	0x0000
        /*0092*/ 	.short	0x0000
        /*0094*/ 	.byte	0x00, 0xf4, 0x21, 0x00


	//----- nvinfo : EIATTR_SPARSE_MMA_MASK
	.align		4
.L_28:
        /*0098*/ 	.byte	0x03, 0x50
        /*009a*/ 	.short	0x0000


	//----- nvinfo : EIATTR_MAXREG_COUNT
	.align		4
        /*009c*/ 	.byte	0x03, 0x1b
        /*009e*/ 	.short	0x00ff


	//----- nvinfo : EIATTR_EXIT_INSTR_OFFSETS
	.align		4
        /*00a0*/ 	.byte	0x04, 0x1c
        /*00a2*/ 	.short	(.L_30 - .L_29)


	//   ....[0]....
.L_29:
        /*00a4*/ 	.word	0x000004b0


	//   ....[1]....
        /*00a8*/ 	.word	0x000004d0


	//----- nvinfo : EIATTR_REQNTID
	.align		4
.L_30:
        /*00ac*/ 	.byte	0x04, 0x10
        /*00ae*/ 	.short	(.L_32 - .L_31)
.L_31:
        /*00b0*/ 	.word	0x00000020
        /*00b4*/ 	.word	0x00000001
        /*00b8*/ 	.word	0x00000001


	//----- nvinfo : EIATTR_CBANK_PARAM_SIZE
	.align		4
.L_32:
        /*00bc*/ 	.byte	0x03, 0x19
        /*00be*/ 	.short	0x0040


	//----- nvinfo : EIATTR_PARAM_CBANK
	.align		4
        /*00c0*/ 	.byte	0x04, 0x0a
        /*00c2*/ 	.short	(.L_34 - .L_33)
	.align		4
.L_33:
        /*00c4*/ 	.word	index@(.nv.constant0.triton_poi_fused_add_native_layer_norm_4)
        /*00c8*/ 	.short	0x0210
        /*00ca*/ 	.short	0x0040


	//----- nvinfo : EIATTR_SW_WAR
	.align		4
.L_34:
        /*00cc*/ 	.byte	0x04, 0x36
        /*00ce*/ 	.short	(.L_36 - .L_35)
.L_35:
        /*00d0*/ 	.word	0x00000008
.L_36:


//--------------------- .nv.callgraph             --------------------------
	.section	.nv.callgraph,"",@"SHT_CUDA_CALLGRAPH"
	.align	4
	.sectionentsize	8
	.align		4
        /*0000*/ 	.word	0x00000000
	.align		4
        /*0004*/ 	.word	0xffffffff
	.align		4
        /*0008*/ 	.word	0x00000000
	.align		4
        /*000c*/ 	.word	0xfffffffe
	.align		4
        /*0010*/ 	.word	0x00000000
	.align		4
        /*0014*/ 	.word	0xfffffffd
	.align		4
        /*0018*/ 	.word	0x00000000
	.align		4
        /*001c*/ 	.word	0xfffffffc


//--------------------- .nv.constant4             --------------------------
	.section	.nv.constant4,"a",@progbits
	.align	8
	.align		8
.nv.constant4:
        /*0000*/ 	.dword	_$_str


//--------------------- .text.triton_poi_fused_add_native_layer_norm_4 --------------------------
	.section	.text.triton_poi_fused_add_native_layer_norm_4,"ax",@progbits
	.sectionflags	@"SHF_BARRIERS=1"
	.align	128
        .global         triton_poi_fused_add_native_layer_norm_4
        .type           triton_poi_fused_add_native_layer_norm_4,@function
        .size           triton_poi_fused_add_native_layer_norm_4,(.L_x_1 - triton_poi_fused_add_native_layer_norm_4)
        .other          triton_poi_fused_add_native_layer_norm_4,@"STO_CUDA_ENTRY STV_DEFAULT"
triton_poi_fused_add_native_layer_norm_4:
.text.triton_poi_fused_add_native_layer_norm_4:
[----:B------:R-:W0:Y:S02]  /*0000*/  LDC R1, c[0x0][0x28] ;  /* 0x00000a00ff017b82 */ /* 0x000e240000000800 */
[----:B------:R-:W1:Y:S01]  /*0010*/  S2R R0, SR_CTAID.Y ;  /* 0x0000000000007919 */ /* 0x000e620000002600 */
[----:B------:R-:W2:Y:S01]  /*0020*/  LDC.64 R2, c[0x0][0x210] ;  /* 0x00008400ff027b82 */ /* 0x000ea20000000a00 */
[----:B------:R-:W-:Y:S01]  /*0030*/  IMAD.MOV.U32 R14, RZ, RZ, RZ ;  /* 0x000000ffff0e7224 */ /* 0x000fe200078e00ff */
[----:B------:R-:W-:Y:S01]  /*0040*/  ULDC.64 UR6, c[0x0][0x208] ;  /* 0x0000820000067ab9 */ /* 0x000fe20000000a00 */
[----:B------:R-:W3:Y:S01]  /*0050*/  S2R R25, SR_TID.X ;  /* 0x0000000000197919 */ /* 0x000ee20000002100 */
[----:B------:R-:W4:Y:S01]  /*0060*/  S2R R10, SR_CTAID.X ;  /* 0x00000000000a7919 */ /* 0x000f220000002500 */
[----:B-1----:R-:W-:Y:S01]  /*0070*/  IMAD.SHL.U32 R0, R0, 0x8, RZ ;  /* 0x0000000800007824 */ /* 0x002fe200078e00ff */
[----:B---3--:R-:W-:-:S04]  /*0080*/  SHF.R.U32.HI R11, RZ, 0x3, R25 ;  /* 0x00000003ff0b7819 */ /* 0x008fc80000011619 */
[----:B------:R-:W-:Y:S01]  /*0090*/  LOP3.LUT R4, R0, 0x7, R25, 0xf8, !PT ;  /* 0x0000000700047812 */ /* 0x000fe200078ef819 */
[----:B----4-:R-:W-:Y:S01]  /*00a0*/  IMAD.SHL.U32 R10, R10, 0x4, RZ ;  /* 0x000000040a0a7824 */ /* 0x010fe200078e00ff */
[----:B------:R-:W-:Y:S02]  /*00b0*/  SGXT.U32 R11, R11, 0x2 ;  /* 0x000000020b0b781a */ /* 0x000fe40000000000 */
[----:B------:R-:W-:-:S04]  /*00c0*/  SHF.R.S32.HI R5, RZ, 0x1f, R4 ;  /* 0x0000001fff057819 */ /* 0x000fc80000011404 */
[----:B------:R-:W-:Y:S02]  /*00d0*/  LEA.HI R6, R5, R4, RZ, 0x2 ;  /* 0x0000000405067211 */ /* 0x000fe400078f10ff */
[----:B------:R-:W-:Y:S02]  /*00e0*/  LOP3.LUT R5, R10, R11, RZ, 0xfc, !PT ;  /* 0x0000000b0a057212 */ /* 0x000fe400078efcff */
[C---:B------:R-:W-:Y:S01]  /*00f0*/  LOP3.LUT R7, R6.reuse, 0xfffffffc, RZ, 0xc0, !PT ;  /* 0xfffffffc06077812 */ /* 0x040fe200078ec0ff */
[----:B------:R-:W-:Y:S01]  /*0100*/  IMAD.SHL.U32 R6, R6, 0x4, RZ ;  /* 0x0000000406067824 */ /* 0x000fe200078e00ff */
[----:B------:R-:W-:-:S03]  /*0110*/  ISETP.GE.AND P0, PT, R5, 0x4, PT ;  /* 0x000000040500780c */ /* 0x000fc60003f06270 */
[C---:B------:R-:W-:Y:S01]  /*0120*/  IMAD.IADD R8, R4.reuse, 0x1, -R7 ;  /* 0x0000000104087824 */ /* 0x040fe200078e0a07 */
[----:B------:R-:W-:-:S04]  /*0130*/  ISETP.LT.AND P0, PT, R4, 0x10, !P0 ;  /* 0x000000100400780c */ /* 0x000fc80004701270 */
[----:B------:R-:W-:Y:S02]  /*0140*/  LEA R8, R5, R8, 0x2 ;  /* 0x0000000805087211 */ /* 0x000fe400078e10ff */
[----:B------:R-:W-:Y:S01]  /*0150*/  LOP3.LUT R5, R6, 0xfffffff0, RZ, 0xc0, !PT ;  /* 0xfffffff006057812 */ /* 0x000fe200078ec0ff */
[----:B------:R-:W1:Y:S04]  /*0160*/  S2UR UR5, SR_CgaCtaId ;  /* 0x00000000000579c3 */ /* 0x000e680000008800 */
[----:B------:R-:W-:-:S04]  /*0170*/  IMAD.IADD R5, R8, 0x1, R5 ;  /* 0x0000000108057824 */ /* 0x000fc800078e0205 */
[----:B--2---:R-:W-:Y:S01]  /*0180*/  IMAD.WIDE R2, R5, 0x4, R2 ;  /* 0x0000000405027825 */ /* 0x004fe200078e0202 */
[----:B------:R-:W-:Y:S01]  /*0190*/  UMOV UR4, 0x400 ;  /* 0x0000040000047882 */ /* 0x000fe20000000000 */
[----:B------:R-:W2:Y:S03]  /*01a0*/  LDC.64 R6, c[0x0][0x228] ;  /* 0x00008a00ff067b82 */ /* 0x000ea60000000a00 */
[----:B------:R3:W4:Y:S01]  /*01b0*/  @P0 LDG.E.EL R14, desc[UR6][R2.64] ;  /* 0x00000006020e0981 */ /* 0x000722000c2e1900 */
[----:B------:R-:W-:Y:S01]  /*01c0*/  IMAD.SHL.U32 R4, R25, 0x4, RZ ;  /* 0x0000000419047824 */ /* 0x000fe200078e00ff */
[----:B------:R-:W-:Y:S01]  /*01d0*/  SHF.R.U32.HI R5, RZ, 0x2, R25 ;  /* 0x00000002ff057819 */ /* 0x000fe20000011619 */
[----:B------:R-:W-:Y:S01]  /*01e0*/  IMAD.MOV.U32 R16, RZ, RZ, RZ ;  /* 0x000000ffff107224 */ /* 0x000fe200078e00ff */
[----:B------:R-:W-:Y:S01]  /*01f0*/  LOP3.LUT R17, R10, 0x3, R25, 0xf8, !PT ;  /* 0x000000030a117812 */ /* 0x000fe200078ef819 */
[----:B------:R-:W5:Y:S01]  /*0200*/  LDC.64 R8, c[0x0][0x220] ;  /* 0x00008800ff087b82 */ /* 0x000f620000000a00 */
[----:B------:R-:W-:-:S02]  /*0210*/  LOP3.LUT R12, R4, 0x1c, RZ, 0xc0, !PT ;  /* 0x0000001c040c7812 */ /* 0x000fc400078ec0ff */
[----:B------:R-:W-:Y:S02]  /*0220*/  SGXT.U32 R5, R5, 0x3 ;  /* 0x000000030505781a */ /* 0x000fe40000000000 */
[----:B------:R-:W-:Y:S01]  /*0230*/  LOP3.LUT R11, R12, R11, RZ, 0xfc, !PT ;  /* 0x0000000b0c0b7212 */ /* 0x000fe200078efcff */
[----:B-1----:R-:W-:Y:S01]  /*0240*/  UPRMT UR4, UR5, 0x654, UR4 ;  /* 0x0000065405047896 */ /* 0x002fe20008000004 */
[----:B------:R-:W-:Y:S02]  /*0250*/  LOP3.LUT R15, R0, R5, RZ, 0xfc, !PT ;  /* 0x00000005000f7212 */ /* 0x000fe400078efcff */
[----:B------:R-:W3:Y:S01]  /*0260*/  LDC.64 R4, c[0x0][0x218] ;  /* 0x00008600ff047b82 */ /* 0x000ee20000000a00 */
[----:B------:R-:W-:Y:S02]  /*0270*/  ISETP.GE.AND P1, PT, R17, 0x4, PT ;  /* 0x000000041100780c */ /* 0x000fe40003f26270 */
[----:B------:R-:W-:Y:S02]  /*0280*/  IADD3 R12, R12, UR4, RZ ;  /* 0x000000040c0c7c10 */ /* 0x000fe4000fffe0ff */
[C---:B------:R-:W-:Y:S01]  /*0290*/  ISETP.GE.AND P2, PT, R15.reuse, 0x10, PT ;  /* 0x000000100f00780c */ /* 0x040fe20003f46270 */
[C---:B--2---:R-:W-:Y:S01]  /*02a0*/  IMAD.WIDE R6, R15.reuse, 0x4, R6 ;  /* 0x000000040f067825 */ /* 0x044fe200078e0206 */
[----:B------:R-:W-:-:S03]  /*02b0*/  ISETP.LT.AND P0, PT, R15, 0x10, !P1 ;  /* 0x000000100f00780c */ /* 0x000fc60004f01270 */
[----:B------:R-:W-:Y:S02]  /*02c0*/  IMAD R19, R11, 0x4, R12 ;  /* 0x000000040b137824 */ /* 0x000fe400078e020c */
[----:B------:R-:W1:Y:S08]  /*02d0*/  LDC.64 R10, c[0x0][0x230] ;  /* 0x00008c00ff0a7b82 */ /* 0x000e700000000a00 */
[----:B------:R-:W2:Y:S01]  /*02e0*/  LDC.64 R12, c[0x0][0x238] ;  /* 0x00008e00ff0c7b82 */ /* 0x000ea20000000a00 */
[----:B------:R-:W-:Y:S01]  /*02f0*/  LEA R21, R15, R17, 0x2 ;  /* 0x000000110f157211 */ /* 0x000fe200078e10ff */
[----:B------:R-:W-:-:S04]  /*0300*/  IMAD.MOV.U32 R23, RZ, RZ, RZ ;  /* 0x000000ffff177224 */ /* 0x000fc800078e00ff */
[----:B---3--:R-:W-:-:S04]  /*0310*/  IMAD.WIDE R2, R21, 0x4, R4 ;  /* 0x0000000415027825 */ /* 0x008fc800078e0204 */
[----:B-----5:R-:W-:-:S04]  /*0320*/  IMAD.WIDE R4, R15, 0x4, R8 ;  /* 0x000000040f047825 */ /* 0x020fc800078e0208 */
[----:B------:R-:W-:Y:S02]  /*0330*/  IMAD.MOV.U32 R15, RZ, RZ, RZ ;  /* 0x000000ffff0f7224 */ /* 0x000fe400078e00ff */
[----:B-1----:R-:W-:-:S04]  /*0340*/  IMAD.WIDE R8, R17, 0x4, R10 ;  /* 0x0000000411087825 */ /* 0x002fc800078e020a */
[----:B--2---:R-:W-:Y:S01]  /*0350*/  IMAD.WIDE R10, R17, 0x4, R12 ;  /* 0x00000004110a7825 */ /* 0x004fe200078e020c */
[----:B------:R-:W-:Y:S01]  /*0360*/  CS2R R12, SRZ ;  /* 0x00000000000c7805 */ /* 0x000fe2000001ff00 */
[----:B----4-:R-:W-:Y:S01]  /*0370*/  STS [R19], R14 ;  /* 0x0000000e13007388 */ /* 0x010fe20000000800 */
[----:B------:R-:W-:Y:S06]  /*0380*/  BAR.SYNC.DEFER_BLOCKING 0x0 ;  /* 0x0000000000007b1d */ /* 0x000fec0000010000 */
[----:B------:R1:W2:Y:S04]  /*0390*/  @!P2 LDG.E.EL R16, desc[UR6][R6.64] ;  /* 0x000000060610a981 */ /* 0x0002a8000c2e1900 */
[----:B------:R3:W4:Y:S04]  /*03a0*/  @P0 LDG.E.EL R23, desc[UR6][R2.64] ;  /* 0x0000000602170981 */ /* 0x000728000c2e1900 */
[----:B------:R4:W5:Y:S04]  /*03b0*/  @!P2 LDG.E.EL R15, desc[UR6][R4.64] ;  /* 0x00000006040fa981 */ /* 0x000968000c2e1900 */
[----:B------:R-:W5:Y:S04]  /*03c0*/  @!P1 LDG.E.EL R12, desc[UR6][R8.64] ;  /* 0x00000006080c9981 */ /* 0x000f68000c2e1900 */
[----:B------:R-:W5:Y:S01]  /*03d0*/  @!P1 LDG.E.EL R13, desc[UR6][R10.64] ;  /* 0x000000060a0d9981 */ /* 0x000f62000c2e1900 */
[C---:B-1----:R-:W-:Y:S01]  /*03e0*/  LOP3.LUT R6, R25.reuse, 0x1c, RZ, 0xc0, !PT ;  /* 0x0000001c19067812 */ /* 0x042fe200078ec0ff */
[----:B---3--:R-:W1:Y:S01]  /*03f0*/  LDC.64 R2, c[0x0][0x240] ;  /* 0x00009000ff027b82 */ /* 0x008e620000000a00 */
[----:B------:R-:W-:-:S02]  /*0400*/  LOP3.LUT R0, R25, 0x1f, RZ, 0xc0, !PT ;  /* 0x0000001f19007812 */ /* 0x000fc400078ec0ff */
[----:B------:R-:W-:-:S05]  /*0410*/  IADD3 R7, R6, UR4, RZ ;  /* 0x0000000406077c10 */ /* 0x000fca000fffe0ff */
[----:B------:R-:W-:-:S06]  /*0420*/  IMAD R0, R0, 0x4, R7 ;  /* 0x0000000400007824 */ /* 0x000fcc00078e0207 */
[----:B------:R-:W4:Y:S01]  /*0430*/  LDS R0, [R0] ;  /* 0x0000000000007984 */ /* 0x000f220000000800 */
[----:B-1----:R-:W-:-:S04]  /*0440*/  IMAD.WIDE R2, R21, 0x4, R2 ;  /* 0x0000000415027825 */ /* 0x002fc800078e0202 */
[----:B--2---:R-:W-:Y:S01]  /*0450*/  FADD R16, R16, 9.9999997473787516356e-06 ;  /* 0x3727c5ac10107421 */ /* 0x004fe20000000000 */
[----:B----4-:R-:W-:-:S05]  /*0460*/  FADD R4, R0, R23 ;  /* 0x0000001700047221 */ /* 0x010fca0000000000 */
[----:B------:R-:W1:Y:S01]  /*0470*/  MUFU.RSQ R16, R16 ;  /* 0x0000001000107308 */ /* 0x000e620000001400 */
[----:B-----5:R-:W-:-:S04]  /*0480*/  FADD R15, R4, -R15 ;  /* 0x8000000f040f7221 */ /* 0x020fc80000000000 */
[----:B-1----:R-:W-:-:S04]  /*0490*/  FMUL R4, R16, R15 ;  /* 0x0000000f10047220 */ /* 0x002fc80000400000 */
[----:B------:R-:W-:Y:S01]  /*04a0*/  FFMA R13, R4, R12, R13 ;  /* 0x0000000c040d7223 */ /* 0x000fe2000000000d */
[----:B------:R-:W-:Y:S06]  /*04b0*/  @!P0 EXIT ;  /* 0x000000000000894d */ /* 0x000fec0003800000 */
[----:B------:R-:W-:Y:S01]  /*04c0*/  STG.E desc[UR6][R2.64], R13 ;  /* 0x0000000d02007986 */ /* 0x000fe2000c101906 */
[----:B------:R-:W-:Y:S05]  /*04d0*/  EXIT ;  /* 0x000000000000794d */ /* 0x000fea0003800000 */
.L_x_0:
[----:B------:R-:W-:-:S00]  /*04e0*/  BRA `(.L_x_0) ;  /* 0xfffffffc00fc7947 */ /* 0x000fc0000383ffff */
[----:B------:R-:W-:-:S00]  /*04f0*/  NOP ;  /* 0x0000000000007918 */ /* 0x000fc00000000000 */
        /* <DEDUP_REMOVED lines=8> */
.L_x_1:


//--------------------- .nv.global.init           --------------------------
	.section	.nv.global.init,"aw",@progbits
.nv.global.init:
	.type		_$_str,@object
	.size		_$_str,(.L_0 - _$_str)
_$_str:
        /*0000*/ 	.byte	0x5f, 0x5f, 0x43, 0x55, 0x44, 0x41, 0x5f, 0x46, 0x54, 0x5a, 0x00
.L_0:


//--------------------- .nv.shared.triton_poi_fused_add_native_layer_norm_4 --------------------------
	.section	.nv.shared.triton_poi_fused_add_native_layer_norm_4,"aw",@nobits
	.sectionflags	@""
	.align	16
	.zero		1024


//--------------------- .nv.constant0.triton_poi_fused_add_native_layer_norm_4 --------------------------
	.section	.nv.constant0.triton_poi_fused_add_native_layer_norm_4,"a",@progbits
	.sectionflags	@""
	.align	4
.nv.constant0.triton_poi_fused_add_native_layer_norm_4:
	.zero		592
